	.headerflags	@"EF_CUDA_TEXMODE_UNIFIED EF_CUDA_64BIT_ADDRESS EF_CUDA_ACCELERATORS EF_CUDA_SM90 EF_CUDA_VIRTUAL_SM(EF_CUDA_SM90)"
	.elftype	@"ET_EXEC"


//--------------------- .nv.info                  --------------------------
	.section	.nv.info,"",@"SHT_CUDA_INFO"
	.align	4


	//----- nvinfo : EIATTR_REGCOUNT
	.align		4
        /*0000*/ 	.byte	0x04, 0x2f
        /*0002*/ 	.short	(.L_3 - .L_2)
	.align		4
.L_2:
        /*0004*/ 	.word	index@(triton_poi_fused__native_batch_norm_legit_no_training__unsafe_index_relu_18)
        /*0008*/ 	.word	0x00000020


	//----- nvinfo : EIATTR_MIN_STACK_SIZE
	.align		4
.L_3:
        /*000c*/ 	.byte	0x04, 0x12
        /*000e*/ 	.short	(.L_5 - .L_4)
	.align		4
.L_4:
        /*0010*/ 	.word	index@(triton_poi_fused__native_batch_norm_legit_no_training__unsafe_index_relu_18)
        /*0014*/ 	.word	0x00000000


	//----- nvinfo : EIATTR_FRAME_SIZE
	.align		4
.L_5:
        /*0018*/ 	.byte	0x04, 0x11
        /*001a*/ 	.short	(.L_7 - .L_6)
	.align		4
.L_6:
        /*001c*/ 	.word	index@(triton_poi_fused__native_batch_norm_legit_no_training__unsafe_index_relu_18)
        /*0020*/ 	.word	0x00000000


	//----- nvinfo : EIATTR_MIN_STACK_SIZE
	.align		4
.L_7:
        /*0024*/ 	.byte	0x04, 0x12
        /*0026*/ 	.short	(.L_9 - .L_8)
	.align		4
.L_8:
        /*0028*/ 	.word	index@(triton_poi_fused__native_batch_norm_legit_no_training__unsafe_index_relu_18)
        /*002c*/ 	.word	0x00000000
.L_9:


//--------------------- .nv.info.triton_poi_fused__native_batch_norm_legit_no_training__unsafe_index_relu_18 --------------------------
	.section	.nv.info.triton_poi_fused__native_batch_norm_legit_no_training__unsafe_index_relu_18,"",@"SHT_CUDA_INFO"
	.sectionflags	@""
	.align	4


	//----- nvinfo : EIATTR_CUDA_API_VERSION
	.align		4
        /*0000*/ 	.byte	0x04, 0x37
        /*0002*/ 	.short	(.L_11 - .L_10)
.L_10:
        /*0004*/ 	.word	0x0000007c


	//----- nvinfo : EIATTR_KPARAM_INFO
	.align		4
.L_11:
        /*0008*/ 	.byte	0x04, 0x17
        /*000a*/ 	.short	(.L_13 - .L_12)
.L_12:
        /*000c*/ 	.word	0x00000000
        /*0010*/ 	.short	0x0007
        /*0012*/ 	.short	0x0038
        /*0014*/ 	.byte	0x00, 0xf0, 0x11, 0x00


	//----- nvinfo : EIATTR_KPARAM_INFO
	.align		4
.L_13:
        /*0018*/ 	.byte	0x04, 0x17
        /*001a*/ 	.short	(.L_15 - .L_14)
.L_14:
        /*001c*/ 	.word	0x00000000
        /*0020*/ 	.short	0x0006
        /*0022*/ 	.short	0x0030
        /*0024*/ 	.byte	0x00, 0xf4, 0x21, 0x00


	//----- nvinfo : EIATTR_KPARAM_INFO
	.align		4
.L_15:
        /*0028*/ 	.byte	0x04, 0x17
        /*002a*/ 	.short	(.L_17 - .L_16)
.L_16:
        /*002c*/ 	.word	0x00000000
        /*0030*/ 	.short	0x0005
        /*0032*/ 	.short	0x0028
        /*0034*/ 	.byte	0x00, 0xf4, 0x21, 0x00


	//----- nvinfo : EIATTR_KPARAM_INFO
	.align		4
.L_17:
        /*0038*/ 	.byte	0x04, 0x17
        /*003a*/ 	.short	(.L_19 - .L_18)
.L_18:
        /*003c*/ 	.word	0x00000000
        /*0040*/ 	.short	0x0004
        /*0042*/ 	.short	0x0020
        /*0044*/ 	.byte	0x00, 0xf4, 0x21, 0x00


	//----- nvinfo : EIATTR_KPARAM_INFO
	.align		4
.L_19:
        /*0048*/ 	.byte	0x04, 0x17
        /*004a*/ 	.short	(.L_21 - .L_20)
.L_20:
        /*004c*/ 	.word	0x00000000
        /*0050*/ 	.short	0x0003
        /*0052*/ 	.short	0x0018
        /*0054*/ 	.byte	0x00, 0xf4, 0x21, 0x00


	//----- nvinfo : EIATTR_KPARAM_INFO
	.align		4
.L_21:
        /*0058*/ 	.byte	0x04, 0x17
        /*005a*/ 	.short	(.L_23 - .L_22)
.L_22:
        /*005c*/ 	.word	0x00000000
        /*0060*/ 	.short	0x0002
        /*0062*/ 	.short	0x0010
        /*0064*/ 	.byte	0x00, 0xf4, 0x21, 0x00


	//----- nvinfo : EIATTR_KPARAM_INFO
	.align		4
.L_23:
        /*0068*/ 	.byte	0x04, 0x17
        /*006a*/ 	.short	(.L_25 - .L_24)
.L_24:
        /*006c*/ 	.word	0x00000000
        /*0070*/ 	.short	0x0001
        /*0072*/ 	.short	0x0008
        /*0074*/ 	.byte	0x00, 0xf4, 0x21, 0x00


	//----- nvinfo : EIATTR_KPARAM_INFO
	.align		4
.L_25:
        /*0078*/ 	.byte	0x04, 0x17
        /*007a*/ 	.short	(.L_27 - .L_26)
.L_26:
        /*007c*/ 	.word	0x00000000
        /*0080*/ 	.short	0x0000
        /*0082*/ 	.short	0x0000
        /*0084*/ 	.byte	0x00, 0xf4, 0x21, 0x00


	//----- nvinfo : EIATTR_SPARSE_MMA_MASK
	.align		4
.L_27:
        /*0088*/ 	.byte	0x03, 0x50
        /*008a*/ 	.short	0x0000


	//----- nvinfo : EIATTR_MAXREG_COUNT
	.align		4
        /*008c*/ 	.byte	0x03, 0x1b
        /*008e*/ 	.short	0x00ff


	//----- nvinfo : EIATTR_EXIT_INSTR_OFFSETS
	.align		4
        /*0090*/ 	.byte	0x04, 0x1c
        /*0092*/ 	.short	(.L_29 - .L_28)


	//   ....[0]....
.L_28:
        /*0094*/ 	.word	0x00000c40


	//----- nvinfo : EIATTR_REQNTID
	.align		4
.L_29:
        /*0098*/ 	.byte	0x04, 0x10
        /*009a*/ 	.short	(.L_31 - .L_30)
.L_30:
        /*009c*/ 	.word	0x00000080
        /*00a0*/ 	.word	0x00000001
        /*00a4*/ 	.word	0x00000001


	//----- nvinfo : EIATTR_CBANK_PARAM_SIZE
	.align		4
.L_31:
        /*00a8*/ 	.byte	0x03, 0x19
        /*00aa*/ 	.short	0x003c


	//----- nvinfo : EIATTR_PARAM_CBANK
	.align		4
        /*00ac*/ 	.byte	0x04, 0x0a
        /*00ae*/ 	.short	(.L_33 - .L_32)
	.align		4
.L_32:
        /*00b0*/ 	.word	index@(.nv.constant0.triton_poi_fused__native_batch_norm_legit_no_training__unsafe_index_relu_18)
        /*00b4*/ 	.short	0x0210
        /*00b6*/ 	.short	0x003c


	//----- nvinfo : EIATTR_SW_WAR
	.align		4
.L_33:
        /*00b8*/ 	.byte	0x04, 0x36
        /*00ba*/ 	.short	(.L_35 - .L_34)
.L_34:
        /*00bc*/ 	.word	0x00000008
.L_35:


//--------------------- .nv.callgraph             --------------------------
	.section	.nv.callgraph,"",@"SHT_CUDA_CALLGRAPH"
	.align	4
	.sectionentsize	8
	.align		4
        /*0000*/ 	.word	0x00000000
	.align		4
        /*0004*/ 	.word	0xffffffff
	.align		4
        /*0008*/ 	.word	0x00000000
	.align		4
        /*000c*/ 	.word	0xfffffffe
	.align		4
        /*0010*/ 	.word	0x00000000
	.align		4
        /*0014*/ 	.word	0xfffffffd
	.align		4
        /*0018*/ 	.word	0x00000000
	.align		4
        /*001c*/ 	.word	0xfffffffc


//--------------------- .nv.constant4             --------------------------
	.section	.nv.constant4,"a",@progbits
	.align	8
	.align		8
.nv.constant4:
        /*0000*/ 	.dword	_$_str
	.align		8
        /*0008*/ 	.dword	_$_str_$_2


//--------------------- .text.triton_poi_fused__native_batch_norm_legit_no_training__unsafe_index_relu_18 --------------------------
	.section	.text.triton_poi_fused__native_batch_norm_legit_no_training__unsafe_index_relu_18,"ax",@progbits
	.align	128
        .global         triton_poi_fused__native_batch_norm_legit_no_training__unsafe_index_relu_18
        .type           triton_poi_fused__native_batch_norm_legit_no_training__unsafe_index_relu_18,@function
        .size           triton_poi_fused__native_batch_norm_legit_no_training__unsafe_index_relu_18,(.L_x_1 - triton_poi_fused__native_batch_norm_legit_no_training__unsafe_index_relu_18)
        .other          triton_poi_fused__native_batch_norm_legit_no_training__unsafe_index_relu_18,@"STO_CUDA_ENTRY STV_DEFAULT"
triton_poi_fused__native_batch_norm_legit_no_training__unsafe_index_relu_18:
.text.triton_poi_fused__native_batch_norm_legit_no_training__unsafe_index_relu_18:
[----:B------:R-:W-:Y:S01]  /*0000*/  LDC R1, c[0x0][0x28] ;  /* 0x00000a00ff017b82 */ /* 0x000fe20000000800 */
[----:B------:R-:W1:Y:S07]  /*0010*/  S2R R0, SR_TID.X ;  /* 0x0000000000007919 */ /* 0x000e6e0000002100 */
[----:B------:R-:W2:Y:S01]  /*0020*/  LDC.64 R8, c[0x0][0x210] ;  /* 0x00008400ff087b82 */ /* 0x000ea20000000a00 */
[----:B------:R-:W-:Y:S01]  /*0030*/  ULDC.64 UR4, c[0x0][0x208] ;  /* 0x0000820000047ab9 */ /* 0x000fe20000000a00 */
[----:B------:R-:W-:Y:S01]  /*0040*/  ULDC.64 UR6, c[0x0][0x218] ;  /* 0x0000860000067ab9 */ /* 0x000fe20000000a00 */
[----:B------:R-:W3:Y:S01]  /*0050*/  S2R R3, SR_CTAID.X ;  /* 0x0000000000037919 */ /* 0x000ee20000002500 */
[----:B-1----:R-:W-:Y:S01]  /*0060*/  IMAD.SHL.U32 R0, R0, 0x4, RZ ;  /* 0x0000000400007824 */ /* 0x002fe200078e00ff */
[----:B---3--:R-:W-:-:S04]  /*0070*/  SHF.R.S32.HI R7, RZ, 0x15, R3 ;  /* 0x00000015ff077819 */ /* 0x008fc80000011403 */
[----:B------:R-:W-:Y:S02]  /*0080*/  LOP3.LUT R0, R0, 0x1fc, RZ, 0xc0, !PT ;  /* 0x000001fc00007812 */ /* 0x000fe400078ec0ff */
[----:B------:R-:W-:-:S03]  /*0090*/  SGXT R7, R7, 0x1 ;  /* 0x000000010707781a */ /* 0x000fc60000000200 */
[----:B------:R-:W-:-:S04]  /*00a0*/  IMAD R5, R3, 0x400, R0 ;  /* 0x0000040003057824 */ /* 0x000fc800078e0200 */
[----:B------:R-:W-:Y:S01]  /*00b0*/  VIADD R0, R5, 0x200 ;  /* 0x0000020005007836 */ /* 0x000fe20000000000 */
[----:B------:R-:W-:-:S04]  /*00c0*/  SHF.R.S32.HI R2, RZ, 0x1f, R5 ;  /* 0x0000001fff027819 */ /* 0x000fc80000011405 */
[----:B------:R-:W-:Y:S02]  /*00d0*/  LEA.HI R4, R2, R5, RZ, 0x3 ;  /* 0x0000000502047211 */ /* 0x000fe400078f18ff */
[----:B------:R-:W-:Y:S02]  /*00e0*/  LEA.HI R3, R7, R0, RZ, 0x3 ;  /* 0x0000000007037211 */ /* 0x000fe400078f18ff */
[----:B------:R-:W-:Y:S02]  /*00f0*/  SHF.R.S32.HI R2, RZ, 0x3, R4 ;  /* 0x00000003ff027819 */ /* 0x000fe40000011404 */
[----:B------:R-:W-:Y:S02]  /*0100*/  SHF.R.S32.HI R3, RZ, 0x3, R3 ;  /* 0x00000003ff037819 */ /* 0x000fe40000011403 */
[----:B------:R-:W-:Y:S02]  /*0110*/  LEA.HI R6, R2, R2, RZ, 0x3 ;  /* 0x0000000202067211 */ /* 0x000fe400078f18ff */
[----:B------:R-:W-:-:S02]  /*0120*/  LEA.HI R10, R3, R3, RZ, 0x3 ;  /* 0x00000003030a7211 */ /* 0x000fc400078f18ff */
[----:B------:R-:W-:Y:S02]  /*0130*/  LOP3.LUT R11, R6, 0xfffffff8, RZ, 0xc0, !PT ;  /* 0xfffffff8060b7812 */ /* 0x000fe400078ec0ff */
[----:B------:R-:W-:-:S03]  /*0140*/  LOP3.LUT R10, R10, 0xfffffff8, RZ, 0xc0, !PT ;  /* 0xfffffff80a0a7812 */ /* 0x000fc600078ec0ff */
[----:B------:R-:W-:Y:S02]  /*0150*/  IMAD.IADD R11, R2, 0x1, -R11 ;  /* 0x00000001020b7824 */ /* 0x000fe400078e0a0b */
[----:B------:R-:W-:Y:S02]  /*0160*/  IMAD.IADD R13, R3, 0x1, -R10 ;  /* 0x00000001030d7824 */ /* 0x000fe400078e0a0a */
[----:B--2---:R-:W-:Y:S01]  /*0170*/  IMAD.WIDE R2, R11, 0x8, R8 ;  /* 0x000000080b027825 */ /* 0x004fe200078e0208 */
[----:B------:R-:W-:-:S03]  /*0180*/  LOP3.LUT R4, R4, 0xfffffff8, RZ, 0xc0, !PT ;  /* 0xfffffff804047812 */ /* 0x000fc600078ec0ff */
[----:B------:R-:W-:Y:S02]  /*0190*/  IMAD.WIDE R12, R13, 0x8, R8 ;  /* 0x000000080d0c7825 */ /* 0x000fe400078e0208 */
[----:B------:R-:W2:Y:S02]  /*01a0*/  LDG.E.EL.64 R2, desc[UR4][R2.64] ;  /* 0x0000000402027981 */ /* 0x000ea4000c2e1b00 */
[----:B------:R-:W-:Y:S02]  /*01b0*/  IMAD.IADD R17, R5, 0x1, -R4 ;  /* 0x0000000105117824 */ /* 0x000fe400078e0a04 */
[----:B------:R-:W3:Y:S02]  /*01c0*/  LDG.E.EL.64 R12, desc[UR4][R12.64] ;  /* 0x000000040c0c7981 */ /* 0x000ee4000c2e1b00 */
[----:B------:R-:W-:-:S06]  /*01d0*/  IMAD.WIDE R16, R17, 0x8, R8 ;  /* 0x0000000811107825 */ /* 0x000fcc00078e0208 */
[----:B------:R-:W4:Y:S01]  /*01e0*/  LDG.E.EL.128 R16, desc[UR4][R16.64] ;  /* 0x0000000410107981 */ /* 0x000f22000c2e1d00 */
[----:B------:R-:W-:-:S05]  /*01f0*/  VIADD R4, R5, 0x2 ;  /* 0x0000000205047836 */ /* 0x000fca0000000000 */
[----:B------:R-:W-:-:S04]  /*0200*/  LEA.HI R6, R7, R4, RZ, 0x3 ;  /* 0x0000000407067211 */ /* 0x000fc800078f18ff */
[----:B------:R-:W-:-:S05]  /*0210*/  LOP3.LUT R11, R6, 0xfffffff8, RZ, 0xc0, !PT ;  /* 0xfffffff8060b7812 */ /* 0x000fca00078ec0ff */
[----:B------:R-:W-:-:S04]  /*0220*/  IMAD.IADD R11, R4, 0x1, -R11 ;  /* 0x00000001040b7824 */ /* 0x000fc800078e0a0b */
[----:B------:R-:W-:-:S06]  /*0230*/  IMAD.WIDE R8, R11, 0x8, R8 ;  /* 0x000000080b087825 */ /* 0x000fcc00078e0208 */
[----:B------:R-:W5:Y:S01]  /*0240*/  LDG.E.EL.128 R8, desc[UR4][R8.64] ;  /* 0x0000000408087981 */ /* 0x000f62000c2e1d00 */
[C---:B------:R-:W-:Y:S02]  /*0250*/  LEA.HI R4, R7.reuse, R0, RZ, 0x6 ;  /* 0x0000000007047211 */ /* 0x040fe400078f30ff */
[----:B------:R-:W-:-:S04]  /*0260*/  LEA.HI R7, R7, R5, RZ, 0x6 ;  /* 0x0000000507077211 */ /* 0x000fc800078f30ff */
[--C-:B------:R-:W-:Y:S02]  /*0270*/  SHF.R.S32.HI R0, RZ, 0x6, R7.reuse ;  /* 0x00000006ff007819 */ /* 0x100fe40000011407 */
[----:B------:R-:W-:-:S04]  /*0280*/  SHF.R.S32.HI R7, RZ, 0x1f, R7 ;  /* 0x0000001fff077819 */ /* 0x000fc80000011407 */
[----:B------:R-:W-:Y:S02]  /*0290*/  LEA.HI R7, R7, R0, RZ, 0x9 ;  /* 0x0000000007077211 */ /* 0x000fe400078f48ff */
[----:B--2---:R-:W-:-:S04]  /*02a0*/  SHF.R.U32.HI R21, RZ, 0x1d, R3 ;  /* 0x0000001dff157819 */ /* 0x004fc80000011603 */
[----:B------:R-:W-:Y:S02]  /*02b0*/  LOP3.LUT R21, R21, 0x4, RZ, 0xc0, !PT ;  /* 0x0000000415157812 */ /* 0x000fe400078ec0ff */
[----:B---3--:R-:W-:Y:S02]  /*02c0*/  SHF.R.U32.HI R15, RZ, 0x1d, R13 ;  /* 0x0000001dff0f7819 */ /* 0x008fe4000001160d */
[----:B------:R-:W-:Y:S02]  /*02d0*/  IADD3 R2, P0, R2, R21, RZ ;  /* 0x0000001502027210 */ /* 0x000fe40007f1e0ff */
[----:B------:R-:W-:Y:S02]  /*02e0*/  LOP3.LUT R15, R15, 0x4, RZ, 0xc0, !PT ;  /* 0x000000040f0f7812 */ /* 0x000fe400078ec0ff */
[----:B----4-:R-:W-:Y:S01]  /*02f0*/  SHF.R.U32.HI R6, RZ, 0x1b, R19 ;  /* 0x0000001bff067819 */ /* 0x010fe20000011613 */
[----:B------:R-:W-:Y:S01]  /*0300*/  IMAD.X R3, RZ, RZ, R3, P0 ;  /* 0x000000ffff037224 */ /* 0x000fe200000e0603 */
[----:B------:R-:W-:-:S02]  /*0310*/  LEA R14, P0, R16, UR6, 0x2 ;  /* 0x00000006100e7c11 */ /* 0x000fc4000f8010ff */
[----:B------:R-:W-:Y:S02]  /*0320*/  IADD3 R22, P1, R12, R15, RZ ;  /* 0x0000000f0c167210 */ /* 0x000fe40007f3e0ff */
[----:B------:R-:W-:Y:S02]  /*0330*/  LEA.HI.X R15, R16, UR7, R17, 0x2, P0 ;  /* 0x00000007100f7c11 */ /* 0x000fe400080f1411 */
[----:B------:R-:W-:Y:S01]  /*0340*/  LEA R16, P0, R18, UR6, 0x2 ;  /* 0x0000000612107c11 */ /* 0x000fe2000f8010ff */
[----:B------:R-:W-:Y:S01]  /*0350*/  IMAD.X R21, RZ, RZ, R13, P1 ;  /* 0x000000ffff157224 */ /* 0x000fe200008e060d */
[----:B------:R-:W-:Y:S01]  /*0360*/  SHF.R.U32.HI R23, RZ, 0x1b, R17 ;  /* 0x0000001bff177819 */ /* 0x000fe20000011611 */
[----:B------:R-:W-:Y:S01]  /*0370*/  IMAD.SHL.U32 R17, R2, 0x10, RZ ;  /* 0x0000001002117824 */ /* 0x000fe200078e00ff */
[----:B------:R-:W-:Y:S02]  /*0380*/  LEA.HI.X R12, R18, UR7, R19, 0x2, P0 ;  /* 0x00000007120c7c11 */ /* 0x000fe400080f1413 */
[----:B------:R-:W1:Y:S01]  /*0390*/  LDC.64 R18, c[0x0][0x228] ;  /* 0x00008a00ff127b82 */ /* 0x000e620000000a00 */
[----:B------:R-:W-:-:S02]  /*03a0*/  LOP3.LUT R23, R23, 0x10, RZ, 0xc0, !PT ;  /* 0x0000001017177812 */ /* 0x000fc400078ec0ff */
[----:B------:R-:W-:Y:S02]  /*03b0*/  SHF.L.U64.HI R20, R2, 0x4, R3 ;  /* 0x0000000402147819 */ /* 0x000fe40000010203 */
[----:B------:R-:W-:Y:S02]  /*03c0*/  LOP3.LUT R3, R7, 0xfffffe00, RZ, 0xc0, !PT ;  /* 0xfffffe0007037812 */ /* 0x000fe400078ec0ff */
[----:B------:R-:W-:Y:S02]  /*03d0*/  IADD3 R2, P0, P1, R17, R14, R23 ;  /* 0x0000000e11027210 */ /* 0x000fe4000791e017 */
[--C-:B------:R-:W-:Y:S02]  /*03e0*/  SHF.R.S32.HI R13, RZ, 0x6, R4.reuse ;  /* 0x00000006ff0d7819 */ /* 0x100fe40000011404 */
[----:B------:R-:W-:Y:S02]  /*03f0*/  SHF.R.S32.HI R4, RZ, 0x1f, R4 ;  /* 0x0000001fff047819 */ /* 0x000fe40000011404 */
[----:B------:R-:W-:Y:S01]  /*0400*/  LOP3.LUT R7, R6, 0x10, RZ, 0xc0, !PT ;  /* 0x0000001006077812 */ /* 0x000fe200078ec0ff */
[----:B------:R-:W-:Y:S01]  /*0410*/  IMAD.IADD R6, R0, 0x1, -R3 ;  /* 0x0000000100067824 */ /* 0x000fe200078e0a03 */
[C---:B------:R-:W-:Y:S01]  /*0420*/  SHF.L.U64.HI R21, R22.reuse, 0x4, R21 ;  /* 0x0000000416157819 */ /* 0x040fe20000010215 */
[----:B------:R-:W-:Y:S01]  /*0430*/  IMAD.SHL.U32 R22, R22, 0x10, RZ ;  /* 0x0000001016167824 */ /* 0x000fe200078e00ff */
[----:B------:R-:W-:Y:S01]  /*0440*/  IADD3.X R3, R20, R15, RZ, P0, P1 ;  /* 0x0000000f14037210 */ /* 0x000fe200007e24ff */
[----:B------:R-:W-:Y:S01]  /*0450*/  IMAD.SHL.U32 R0, R0, 0x10, RZ ;  /* 0x0000001000007824 */ /* 0x000fe200078e00ff */
[----:B------:R-:W-:-:S02]  /*0460*/  LEA.HI R4, R4, R13, RZ, 0x9 ;  /* 0x0000000d04047211 */ /* 0x000fc400078f48ff */
[-C--:B------:R-:W-:Y:S01]  /*0470*/  IADD3 R26, P2, P3, R17, R16.reuse, R7 ;  /* 0x00000010111a7210 */ /* 0x080fe20007b5e007 */
[----:B------:R-:W-:Y:S01]  /*0480*/  IMAD.WIDE R2, R0, 0x4, R2 ;  /* 0x0000000400027825 */ /* 0x000fe200078e0202 */
[----:B------:R-:W-:Y:S02]  /*0490*/  IADD3 R16, P1, P0, R22, R16, R7 ;  /* 0x0000001016107210 */ /* 0x000fe4000783e007 */
[----:B------:R-:W-:Y:S01]  /*04a0*/  LOP3.LUT R7, R4, 0xfffffe00, RZ, 0xc0, !PT ;  /* 0xfffffe0004077812 */ /* 0x000fe200078ec0ff */
[----:B-1----:R-:W-:Y:S01]  /*04b0*/  IMAD.WIDE R24, R6, 0x4, R18 ;  /* 0x0000000406187825 */ /* 0x002fe200078e0212 */
[----:B------:R-:W-:Y:S01]  /*04c0*/  IADD3.X R27, R20, R12, RZ, P2, P3 ;  /* 0x0000000c141b7210 */ /* 0x000fe200017e64ff */
[----:B------:R-:W2:Y:S01]  /*04d0*/  LDG.E.EL R3, desc[UR4][R2.64] ;  /* 0x0000000402037981 */ /* 0x000ea2000c2e1900 */
[----:B------:R-:W-:Y:S01]  /*04e0*/  IADD3 R14, P4, P5, R22, R14, R23 ;  /* 0x0000000e160e7210 */ /* 0x000fe20007d9e017 */
[----:B------:R-:W-:Y:S02]  /*04f0*/  IMAD.IADD R7, R13, 0x1, -R7 ;  /* 0x000000010d077824 */ /* 0x000fe400078e0a07 */
[----:B------:R-:W-:Y:S01]  /*0500*/  IMAD.WIDE R26, R0, 0x4, R26 ;  /* 0x00000004001a7825 */ /* 0x000fe200078e021a */
[----:B------:R1:W3:Y:S03]  /*0510*/  LDG.E.EL R2, desc[UR4][R24.64] ;  /* 0x0000000418027981 */ /* 0x0002e6000c2e1900 */
[----:B------:R-:W-:Y:S01]  /*0520*/  IMAD.WIDE R18, R7, 0x4, R18 ;  /* 0x0000000407127825 */ /* 0x000fe200078e0212 */
[----:B-----5:R-:W-:Y:S01]  /*0530*/  LEA R23, P3, R10, UR6, 0x2 ;  /* 0x000000060a177c11 */ /* 0x020fe2000f8610ff */
[----:B------:R4:W5:Y:S04]  /*0540*/  LDG.E.EL R4, desc[UR4][R26.64] ;  /* 0x000000041a047981 */ /* 0x000968000c2e1900 */
[----:B------:R-:W2:Y:S01]  /*0550*/  LDG.E.EL R18, desc[UR4][R18.64] ;  /* 0x0000000412127981 */ /* 0x000ea2000c2e1900 */
[----:B-1----:R-:W-:-:S02]  /*0560*/  LEA R24, P2, R8, UR6, 0x2 ;  /* 0x0000000608187c11 */ /* 0x002fc4000f8410ff */
[--C-:B------:R-:W-:Y:S02]  /*0570*/  SHF.R.U32.HI R25, RZ, 0x1b, R9.reuse ;  /* 0x0000001bff197819 */ /* 0x100fe40000011609 */
[----:B----4-:R-:W-:Y:S02]  /*0580*/  LEA.HI.X R26, R8, UR7, R9, 0x2, P2 ;  /* 0x00000007081a7c11 */ /* 0x010fe400090f1409 */
[----:B------:R-:W-:Y:S02]  /*0590*/  LOP3.LUT R25, R25, 0x10, RZ, 0xc0, !PT ;  /* 0x0000001019197812 */ /* 0x000fe400078ec0ff */
[--C-:B------:R-:W-:Y:S02]  /*05a0*/  SHF.R.U32.HI R9, RZ, 0x1b, R11.reuse ;  /* 0x0000001bff097819 */ /* 0x100fe4000001160b */
[----:B------:R-:W-:Y:S02]  /*05b0*/  LEA.HI.X R10, R10, UR7, R11, 0x2, P3 ;  /* 0x000000070a0a7c11 */ /* 0x000fe400098f140b */
[----:B------:R-:W-:-:S02]  /*05c0*/  IADD3 R8, P3, P2, R17, R24, R25 ;  /* 0x0000001811087210 */ /* 0x000fc40007a7e019 */
[----:B------:R-:W-:Y:S02]  /*05d0*/  LOP3.LUT R11, R9, 0x10, RZ, 0xc0, !PT ;  /* 0x00000010090b7812 */ /* 0x000fe400078ec0ff */
[C---:B------:R-:W-:Y:S02]  /*05e0*/  IADD3.X R9, R20.reuse, R26, RZ, P3, P2 ;  /* 0x0000001a14097210 */ /* 0x040fe40001fe44ff */
[----:B------:R-:W-:Y:S02]  /*05f0*/  IADD3 R28, P2, P3, R17, R23, R11 ;  /* 0x00000017111c7210 */ /* 0x000fe40007b5e00b */
[----:B------:R-:W-:Y:S02]  /*0600*/  IADD3.X R15, R21, R15, RZ, P4, P5 ;  /* 0x0000000f150f7210 */ /* 0x000fe400027ea4ff */
[----:B------:R-:W-:Y:S02]  /*0610*/  IADD3.X R29, R20, R10, RZ, P2, P3 ;  /* 0x0000000a141d7210 */ /* 0x000fe400017e64ff */
[----:B------:R-:W-:-:S02]  /*0620*/  IADD3 R24, P4, P5, R22, R24, R25 ;  /* 0x0000001816187210 */ /* 0x000fc40007d9e019 */
[----:B------:R-:W-:Y:S02]  /*0630*/  IADD3 R20, P2, P3, R22, R23, R11 ;  /* 0x0000001716147210 */ /* 0x000fe40007b5e00b */
[----:B------:R-:W1:Y:S01]  /*0640*/  LDC.64 R22, c[0x0][0x220] ;  /* 0x00008800ff167b82 */ /* 0x000e620000000a00 */
[C---:B------:R-:W-:Y:S01]  /*0650*/  IMAD.WIDE R8, R0.reuse, 0x4, R8 ;  /* 0x0000000400087825 */ /* 0x040fe200078e0208 */
[C---:B------:R-:W-:Y:S02]  /*0660*/  IADD3.X R17, R21.reuse, R12, RZ, P1, P0 ;  /* 0x0000000c15117210 */ /* 0x040fe40000fe04ff */
[C---:B------:R-:W-:Y:S01]  /*0670*/  IADD3.X R25, R21.reuse, R26, RZ, P4, P5 ;  /* 0x0000001a15197210 */ /* 0x040fe200027ea4ff */
[----:B------:R-:W-:Y:S01]  /*0680*/  IMAD.WIDE R28, R0, 0x4, R28 ;  /* 0x00000004001c7825 */ /* 0x000fe200078e021c */
[----:B------:R-:W-:Y:S01]  /*0690*/  IADD3.X R21, R21, R10, RZ, P2, P3 ;  /* 0x0000000a15157210 */ /* 0x000fe200017e64ff */
[----:B------:R4:W5:Y:S01]  /*06a0*/  LDG.E.EL R0, desc[UR4][R8.64] ;  /* 0x0000000408007981 */ /* 0x000962000c2e1900 */
[----:B------:R-:W1:Y:S01]  /*06b0*/  LDC.64 R10, c[0x0][0x238] ;  /* 0x00008e00ff0a7b82 */ /* 0x000e620000000a00 */
[----:B------:R-:W-:-:S02]  /*06c0*/  IMAD.SHL.U32 R13, R13, 0x10, RZ ;  /* 0x000000100d0d7824 */ /* 0x000fc400078e00ff */
[----:B------:R-:W5:Y:S05]  /*06d0*/  LDG.E.EL R28, desc[UR4][R28.64] ;  /* 0x000000041c1c7981 */ /* 0x000f6a000c2e1900 */
[----:B----4-:R-:W4:Y:S01]  /*06e0*/  LDC.64 R8, c[0x0][0x230] ;  /* 0x00008c00ff087b82 */ /* 0x010f220000000a00 */
[----:B------:R-:W-:-:S04]  /*06f0*/  IMAD.WIDE R14, R13, 0x4, R14 ;  /* 0x000000040d0e7825 */ /* 0x000fc800078e020e */
[----:B-1----:R-:W-:-:S05]  /*0700*/  IMAD.WIDE R26, R6, 0x4, R22 ;  /* 0x00000004061a7825 */ /* 0x002fca00078e0216 */
[----:B------:R4:W5:Y:S01]  /*0710*/  LDG.E.EL R12, desc[UR4][R26.64] ;  /* 0x000000041a0c7981 */ /* 0x000962000c2e1900 */
[----:B------:R-:W-:-:S04]  /*0720*/  IMAD.WIDE R22, R7, 0x4, R22 ;  /* 0x0000000407167825 */ /* 0x000fc800078e0216 */
[C---:B------:R-:W-:Y:S02]  /*0730*/  IMAD.WIDE R16, R13.reuse, 0x4, R16 ;  /* 0x000000040d107825 */ /* 0x040fe400078e0210 */
[----:B------:R-:W5:Y:S02]  /*0740*/  LDG.E.EL R22, desc[UR4][R22.64] ;  /* 0x0000000416167981 */ /* 0x000f64000c2e1900 */
[C---:B------:R-:W-:Y:S02]  /*0750*/  IMAD.WIDE R24, R13.reuse, 0x4, R24 ;  /* 0x000000040d187825 */ /* 0x040fe400078e0218 */
[----:B------:R-:W5:Y:S02]  /*0760*/  LDG.E.EL R17, desc[UR4][R16.64] ;  /* 0x0000000410117981 */ /* 0x000f64000c2e1900 */
[----:B------:R-:W-:Y:S02]  /*0770*/  IMAD.WIDE R20, R13, 0x4, R20 ;  /* 0x000000040d147825 */ /* 0x000fe400078e0214 */
[----:B------:R1:W5:Y:S02]  /*0780*/  LDG.E.EL R13, desc[UR4][R14.64] ;  /* 0x000000040e0d7981 */ /* 0x000364000c2e1900 */
[----:B----4-:R-:W-:-:S02]  /*0790*/  IMAD.WIDE R26, R6, 0x4, R8 ;  /* 0x00000004061a7825 */ /* 0x010fc400078e0208 */
[----:B------:R-:W4:Y:S02]  /*07a0*/  LDG.E.EL R25, desc[UR4][R24.64] ;  /* 0x0000000418197981 */ /* 0x000f24000c2e1900 */
[C---:B------:R-:W-:Y:S02]  /*07b0*/  IMAD.WIDE R8, R7.reuse, 0x4, R8 ;  /* 0x0000000407087825 */ /* 0x040fe400078e0208 */
[----:B------:R-:W4:Y:S02]  /*07c0*/  LDG.E.EL R21, desc[UR4][R20.64] ;  /* 0x0000000414157981 */ /* 0x000f24000c2e1900 */
[--C-:B01----:R-:W-:Y:S02]  /*07d0*/  IMAD.WIDE R14, R6, 0x4, R10.reuse ;  /* 0x00000004060e7825 */ /* 0x103fe400078e020a */
[----:B------:R-:W4:Y:S02]  /*07e0*/  LDG.E.EL R26, desc[UR4][R26.64] ;  /* 0x000000041a1a7981 */ /* 0x000f24000c2e1900 */
[----:B------:R-:W-:-:S02]  /*07f0*/  IMAD.WIDE R10, R7, 0x4, R10 ;  /* 0x00000004070a7825 */ /* 0x000fc400078e020a */
[----:B------:R-:W4:Y:S04]  /*0800*/  LDG.E.EL R7, desc[UR4][R14.64] ;  /* 0x000000040e077981 */ /* 0x000f28000c2e1900 */
[----:B------:R-:W4:Y:S04]  /*0810*/  LDG.E.EL R8, desc[UR4][R8.64] ;  /* 0x0000000408087981 */ /* 0x000f28000c2e1900 */
[----:B------:R0:W4:Y:S02]  /*0820*/  LDG.E.EL R11, desc[UR4][R10.64] ;  /* 0x000000040a0b7981 */ /* 0x000124000c2e1900 */
[----:B0-----:R-:W-:-:S02]  /*0830*/  IMAD.MOV.U32 R10, RZ, RZ, 0x3e800000 ;  /* 0x3e800000ff0a7424 */ /* 0x001fc400078e00ff */
[----:B---3--:R-:W-:-:S04]  /*0840*/  FADD R2, R2, 9.9999997473787516356e-06 ;  /* 0x3727c5ac02027421 */ /* 0x008fc80000000000 */
[----:B------:R-:W0:Y:S01]  /*0850*/  MUFU.SQRT R16, R2 ;  /* 0x0000000200107308 */ /* 0x000e220000002000 */
[----:B--2---:R-:W-:-:S07]  /*0860*/  FADD R18, R18, 9.9999997473787516356e-06 ;  /* 0x3727c5ac12127421 */ /* 0x004fce0000000000 */
[----:B------:R-:W1:Y:S01]  /*0870*/  MUFU.SQRT R19, R18 ;  /* 0x0000001200137308 */ /* 0x000e620000002000 */
[C---:B0-----:R-:W-:Y:S02]  /*0880*/  FSETP.GT.AND P0, PT, R16.reuse, 8.50705917302346158658e+37, PT ;  /* 0x7e8000001000780b */ /* 0x041fe40003f04000 */
[----:B------:R-:W-:Y:S02]  /*0890*/  FSETP.GEU.AND P2, PT, R16, 1.175494350822287508e-38, PT ;  /* 0x008000001000780b */ /* 0x000fe40003f4e000 */
[C---:B-1----:R-:W-:Y:S02]  /*08a0*/  FSETP.GT.AND P1, PT, R19.reuse, 8.50705917302346158658e+37, PT ;  /* 0x7e8000001300780b */ /* 0x042fe40003f24000 */
[----:B------:R-:W-:-:S07]  /*08b0*/  FSETP.GEU.AND P3, PT, R19, 1.175494350822287508e-38, PT ;  /* 0x008000001300780b */ /* 0x000fce0003f6e000 */
[----:B------:R-:W-:-:S04]  /*08c0*/  @P0 FMUL R16, R16, 0.25 ;  /* 0x3e80000010100820 */ /* 0x000fc80000400000 */
[----:B------:R-:W-:Y:S01]  /*08d0*/  @!P2 FMUL R16, R16, 16777216 ;  /* 0x4b8000001010a820 */ /* 0x000fe20000400000 */
[----:B------:R-:W-:-:S05]  /*08e0*/  @P1 FMUL R19, R19, 0.25 ;  /* 0x3e80000013131820 */ /* 0x000fca0000400000 */
[----:B------:R-:W0:Y:S01]  /*08f0*/  MUFU.RCP R16, R16 ;  /* 0x0000001000107308 */ /* 0x000e220000001000 */
[----:B------:R-:W-:Y:S01]  /*0900*/  @!P3 FMUL R19, R19, 16777216 ;  /* 0x4b8000001313b820 */ /* 0x000fe20000400000 */
[----:B------:R-:W-:-:S06]  /*0910*/  FSEL R15, R10, 1, P0 ;  /* 0x3f8000000a0f7808 */ /* 0x000fcc0000000000 */
[----:B------:R-:W1:Y:S01]  /*0920*/  MUFU.RCP R9, R19 ;  /* 0x0000001300097308 */ /* 0x000e620000001000 */
[----:B------:R-:W-:Y:S01]  /*0930*/  @!P2 FMUL R15, R15, 16777216 ;  /* 0x4b8000000f0fa820 */ /* 0x000fe20000400000 */
[----:B------:R-:W-:-:S03]  /*0940*/  FSEL R10, R10, 1, P1 ;  /* 0x3f8000000a0a7808 */ /* 0x000fc60000800000 */
[----:B0-----:R-:W-:Y:S02]  /*0950*/  FMUL R15, R16, R15 ;  /* 0x0000000f100f7220 */ /* 0x001fe40000400000 */
[----:B------:R-:W-:Y:S01]  /*0960*/  @!P3 FMUL R10, R10, 16777216 ;  /* 0x4b8000000a0ab820 */ /* 0x000fe20000400000 */
[C---:B-----5:R-:W-:Y:S01]  /*0970*/  FADD R6, -R12.reuse, R3 ;  /* 0x000000030c067221 */ /* 0x060fe20000000100 */
[C---:B------:R-:W-:Y:S01]  /*0980*/  FADD R4, -R12.reuse, R4 ;  /* 0x000000040c047221 */ /* 0x040fe20000000100 */
[----:B------:R-:W0:Y:S01]  /*0990*/  LDC.64 R2, c[0x0][0x240] ;  /* 0x00009000ff027b82 */ /* 0x000e220000000a00 */
[C---:B------:R-:W-:Y:S01]  /*09a0*/  FADD R0, -R12.reuse, R0 ;  /* 0x000000000c007221 */ /* 0x040fe20000000100 */
[----:B------:R-:W-:Y:S01]  /*09b0*/  FADD R28, -R12, R28 ;  /* 0x0000001c0c1c7221 */ /* 0x000fe20000000100 */
[C---:B------:R-:W-:Y:S02]  /*09c0*/  FMUL R14, R15.reuse, R4 ;  /* 0x000000040f0e7220 */ /* 0x040fe40000400000 */
[C---:B------:R-:W-:Y:S01]  /*09d0*/  FMUL R12, R15.reuse, R0 ;  /* 0x000000000f0c7220 */ /* 0x040fe20000400000 */
[C---:B------:R-:W-:Y:S01]  /*09e0*/  FMUL R28, R15.reuse, R28 ;  /* 0x0000001c0f1c7220 */ /* 0x040fe20000400000 */
[----:B------:R-:W-:Y:S01]  /*09f0*/  FMUL R15, R15, R6 ;  /* 0x000000060f0f7220 */ /* 0x000fe20000400000 */
[----:B-1----:R-:W-:Y:S01]  /*0a00*/  FMUL R10, R9, R10 ;  /* 0x0000000a090a7220 */ /* 0x002fe20000400000 */
[C---:B------:R-:W-:Y:S01]  /*0a10*/  FADD R17, -R22.reuse, R17 ;  /* 0x0000001116117221 */ /* 0x040fe20000000100 */
[C---:B------:R-:W-:Y:S01]  /*0a20*/  FADD R13, -R22.reuse, R13 ;  /* 0x0000000d160d7221 */ /* 0x040fe20000000100 */
[C---:B----4-:R-:W-:Y:S01]  /*0a30*/  FADD R25, -R22.reuse, R25 ;  /* 0x0000001916197221 */ /* 0x050fe20000000100 */
[----:B------:R-:W-:-:S03]  /*0a40*/  FADD R21, -R22, R21 ;  /* 0x0000001516157221 */ /* 0x000fc60000000100 */
[C---:B------:R-:W-:Y:S01]  /*0a50*/  FMUL R4, R10.reuse, R25 ;  /* 0x000000190a047220 */ /* 0x040fe20000400000 */
[C---:B------:R-:W-:Y:S01]  /*0a60*/  FMUL R6, R10.reuse, R17 ;  /* 0x000000110a067220 */ /* 0x040fe20000400000 */
[C---:B------:R-:W-:Y:S01]  /*0a70*/  FMUL R13, R10.reuse, R13 ;  /* 0x0000000d0a0d7220 */ /* 0x040fe20000400000 */
[----:B------:R-:W-:Y:S01]  /*0a80*/  FMUL R0, R10, R21 ;  /* 0x000000150a007220 */ /* 0x000fe20000400000 */
[C-C-:B------:R-:W-:Y:S01]  /*0a90*/  FFMA R15, R26.reuse, R15, R7.reuse ;  /* 0x0000000f1a0f7223 */ /* 0x140fe20000000007 */
[C-C-:B------:R-:W-:Y:S01]  /*0aa0*/  FFMA R14, R26.reuse, R14, R7.reuse ;  /* 0x0000000e1a0e7223 */ /* 0x140fe20000000007 */
[C-C-:B------:R-:W-:Y:S01]  /*0ab0*/  FFMA R12, R26.reuse, R12, R7.reuse ;  /* 0x0000000c1a0c7223 */ /* 0x140fe20000000007 */
[----:B------:R-:W-:Y:S01]  /*0ac0*/  FFMA R7, R26, R28, R7 ;  /* 0x0000001c1a077223 */ /* 0x000fe20000000007 */
[C-C-:B------:R-:W-:Y:S01]  /*0ad0*/  FFMA R13, R8.reuse, R13, R11.reuse ;  /* 0x0000000d080d7223 */ /* 0x140fe2000000000b */
[C-C-:B------:R-:W-:Y:S01]  /*0ae0*/  FFMA R9, R8.reuse, R6, R11.reuse ;  /* 0x0000000608097223 */ /* 0x140fe2000000000b */
[C-C-:B------:R-:W-:Y:S01]  /*0af0*/  FFMA R10, R8.reuse, R4, R11.reuse ;  /* 0x00000004080a7223 */ /* 0x140fe2000000000b */
[----:B------:R-:W-:Y:S01]  /*0b00*/  FFMA R0, R8, R0, R11 ;  /* 0x0000000008007223 */ /* 0x000fe2000000000b */
[----:B------:R-:W-:-:S02]  /*0b10*/  FSETP.GEU.AND P6, PT, R7, RZ, PT ;  /* 0x000000ff0700720b */ /* 0x000fc40003fce000 */
[----:B------:R-:W-:Y:S02]  /*0b20*/  FSETP.GEU.AND P0, PT, R12, RZ, PT ;  /* 0x000000ff0c00720b */ /* 0x000fe40003f0e000 */
[----:B------:R-:W-:Y:S02]  /*0b30*/  SEL R7, R7, RZ, P6 ;  /* 0x000000ff07077207 */ /* 0x000fe40003000000 */
[----:B------:R-:W-:Y:S02]  /*0b40*/  FSETP.GEU.AND P1, PT, R14, RZ, PT ;  /* 0x000000ff0e00720b */ /* 0x000fe40003f2e000 */
[----:B------:R-:W-:Y:S02]  /*0b50*/  FSETP.GEU.AND P2, PT, R15, RZ, PT ;  /* 0x000000ff0f00720b */ /* 0x000fe40003f4e000 */
[----:B------:R-:W-:Y:S02]  /*0b60*/  FSETP.GEU.AND P3, PT, R0, RZ, PT ;  /* 0x000000ff0000720b */ /* 0x000fe40003f6e000 */
[----:B------:R-:W-:-:S02]  /*0b70*/  FSETP.GEU.AND P4, PT, R10, RZ, PT ;  /* 0x000000ff0a00720b */ /* 0x000fc40003f8e000 */
[----:B------:R-:W-:Y:S02]  /*0b80*/  FSETP.GEU.AND P5, PT, R9, RZ, PT ;  /* 0x000000ff0900720b */ /* 0x000fe40003fae000 */
[----:B------:R-:W-:Y:S01]  /*0b90*/  FSETP.GEU.AND P6, PT, R13, RZ, PT ;  /* 0x000000ff0d00720b */ /* 0x000fe20003fce000 */
[----:B0-----:R-:W-:Y:S01]  /*0ba0*/  IMAD.WIDE R2, R5, 0x4, R2 ;  /* 0x0000000405027825 */ /* 0x001fe200078e0202 */
[----:B------:R-:W-:Y:S02]  /*0bb0*/  SEL R6, R12, RZ, P0 ;  /* 0x000000ff0c067207 */ /* 0x000fe40000000000 */
[----:B------:R-:W-:Y:S02]  /*0bc0*/  SEL R5, R14, RZ, P1 ;  /* 0x000000ff0e057207 */ /* 0x000fe40000800000 */
[----:B------:R-:W-:Y:S02]  /*0bd0*/  SEL R4, R15, RZ, P2 ;  /* 0x000000ff0f047207 */ /* 0x000fe40001000000 */
[----:B------:R-:W-:-:S02]  /*0be0*/  SEL R11, R0, RZ, P3 ;  /* 0x000000ff000b7207 */ /* 0x000fc40001800000 */
[----:B------:R-:W-:Y:S02]  /*0bf0*/  SEL R10, R10, RZ, P4 ;  /* 0x000000ff0a0a7207 */ /* 0x000fe40002000000 */
[----:B------:R-:W-:Y:S02]  /*0c00*/  SEL R9, R9, RZ, P5 ;  /* 0x000000ff09097207 */ /* 0x000fe40002800000 */
[----:B------:R-:W-:Y:S01]  /*0c10*/  SEL R8, R13, RZ, P6 ;  /* 0x000000ff0d087207 */ /* 0x000fe20003000000 */
[----:B------:R-:W-:Y:S04]  /*0c20*/  STG.E.128 desc[UR4][R2.64], R4 ;  /* 0x0000000402007986 */ /* 0x000fe8000c101d04 */
[----:B------:R-:W-:Y:S01]  /*0c30*/  STG.E.128 desc[UR4][R2.64+0x800], R8 ;  /* 0x0008000802007986 */ /* 0x000fe2000c101d04 */
[----:B------:R-:W-:Y:S05]  /*0c40*/  EXIT ;  /* 0x000000000000794d */ /* 0x000fea0003800000 */
.L_x_0:
[----:B------:R-:W-:-:S00]  /*0c50*/  BRA `(.L_x_0) ;  /* 0xfffffffc00fc7947 */ /* 0x000fc0000383ffff */
[----:B------:R-:W-:-:S00]  /*0c60*/  NOP ;  /* 0x0000000000007918 */ /* 0x000fc00000000000 */
        /* <DEDUP_REMOVED lines=9> */
.L_x_1:


//--------------------- .nv.global.init           --------------------------
	.section	.nv.global.init,"aw",@progbits
.nv.global.init:
	.type		_$_str,@object
	.size		_$_str,(_$_str_$_2 - _$_str)
_$_str:
        /*0000*/ 	.byte	0x5f, 0x5f, 0x43, 0x55, 0x44, 0x41, 0x5f, 0x46, 0x54, 0x5a, 0x00
	.type		_$_str_$_2,@object
	.size		_$_str_$_2,(.L_1 - _$_str_$_2)
_$_str_$_2:
        /*000b*/ 	.byte	0x5f, 0x5f, 0x43, 0x55, 0x44, 0x41, 0x5f, 0x50, 0x52, 0x45, 0x43, 0x5f, 0x53, 0x51, 0x52, 0x54
        /*001b*/ 	.byte	0x00
.L_1:


//--------------------- .nv.constant0.triton_poi_fused__native_batch_norm_legit_no_training__unsafe_index_relu_18 --------------------------
	.section	.nv.constant0.triton_poi_fused__native_batch_norm_legit_no_training__unsafe_index_relu_18,"a",@progbits
	.sectionflags	@""
	.align	4
.nv.constant0.triton_poi_fused__native_batch_norm_legit_no_training__unsafe_index_relu_18:
	.zero		588
